//
// Generated by NVIDIA NVVM Compiler
//
// Compiler Build ID: CL-36424714
// Cuda compilation tools, release 13.0, V13.0.88
// Based on NVVM 20.0.0
//

.version 9.0
.target sm_100
.address_size 64

	// .globl	_Z19markFilterEdges_gpuPiS_S_S_i

.visible .entry _Z19markFilterEdges_gpuPiS_S_S_i(
	.param .u64 .ptr .align 1 _Z19markFilterEdges_gpuPiS_S_S_i_param_0,
	.param .u64 .ptr .align 1 _Z19markFilterEdges_gpuPiS_S_S_i_param_1,
	.param .u64 .ptr .align 1 _Z19markFilterEdges_gpuPiS_S_S_i_param_2,
	.param .u64 .ptr .align 1 _Z19markFilterEdges_gpuPiS_S_S_i_param_3,
	.param .u32 _Z19markFilterEdges_gpuPiS_S_S_i_param_4
)
{
	.reg .pred 	%p<4>;
	.reg .b32 	%r<19>;
	.reg .b64 	%rd<19>;

	ld.param.u64 	%rd5, [_Z19markFilterEdges_gpuPiS_S_S_i_param_0];
	ld.param.u64 	%rd6, [_Z19markFilterEdges_gpuPiS_S_S_i_param_1];
	ld.param.u64 	%rd8, [_Z19markFilterEdges_gpuPiS_S_S_i_param_2];
	ld.param.u64 	%rd7, [_Z19markFilterEdges_gpuPiS_S_S_i_param_3];
	ld.param.u32 	%r8, [_Z19markFilterEdges_gpuPiS_S_S_i_param_4];
	cvta.to.global.u64 	%rd1, %rd8;
	mov.u32 	%r1, %ntid.x;
	mov.u32 	%r9, %ctaid.x;
	mov.u32 	%r10, %tid.x;
	mad.lo.s32 	%r17, %r1, %r9, %r10;
	setp.ge.s32 	%p1, %r17, %r8;
	@%p1 bra 	$L__BB0_5;
	mov.u32 	%r11, %nctaid.x;
	mul.lo.s32 	%r3, %r1, %r11;
	cvta.to.global.u64 	%rd2, %rd5;
	cvta.to.global.u64 	%rd3, %rd6;
	cvta.to.global.u64 	%rd4, %rd7;
$L__BB0_2:
	mul.wide.s32 	%rd9, %r17, 4;
	add.s64 	%rd10, %rd2, %rd9;
	ld.global.u32 	%r13, [%rd10];
	mul.wide.s32 	%rd11, %r13, 4;
	add.s64 	%rd12, %rd1, %rd11;
	ld.global.u32 	%r14, [%rd12];
	setp.gt.s32 	%p2, %r14, -1;
	mov.b32 	%r18, 0;
	@%p2 bra 	$L__BB0_4;
	add.s64 	%rd14, %rd3, %rd9;
	ld.global.u32 	%r15, [%rd14];
	mul.wide.s32 	%rd15, %r15, 4;
	add.s64 	%rd16, %rd1, %rd15;
	ld.global.u32 	%r16, [%rd16];
	shr.u32 	%r18, %r16, 31;
$L__BB0_4:
	add.s64 	%rd18, %rd4, %rd9;
	st.global.u32 	[%rd18], %r18;
	add.s32 	%r17, %r17, %r3;
	setp.lt.s32 	%p3, %r17, %r8;
	@%p3 bra 	$L__BB0_2;
$L__BB0_5:
	ret;

}


// ===== COMPILED SASS (sm_100) =====

	.target	sm_100

	.elftype	@"ET_EXEC"


//--------------------- .note.nv.tkinfo           --------------------------
	.section	.note.nv.tkinfo,"",@"SHT_NOTE"
	.sectionflags	@"SHF_NOTE_NV_TKINFO"
	.tkinfo
        /*0018*/ 	.word	0x00000002
        /*0030*/ 	.string	""
        /*0030*/ 	.string	"ptxas"
        /*0030*/ 	.string	"Cuda compilation tools, release 13.0, V13.0.88"
        /*0030*/ 	.string	"Build cuda_13.0.r13.0/compiler.36424714_0"
        /*0030*/ 	.string	"-arch sm_100 -m 64 "



//--------------------- .note.nv.cuinfo           --------------------------
	.section	.note.nv.cuinfo,"",@"SHT_NOTE"
	.sectionflags	@"SHF_NOTE_NV_CUINFO"
        /*0018*/ 	.short	0x0002
        /*001a*/ 	.short	0x0064
        /*001c*/ 	.short	0x0082
	.zero		2


//--------------------- .nv.info                  --------------------------
	.section	.nv.info,"",@"SHT_CUDA_INFO"
	.align	4


	//----- nvinfo : EIATTR_REGCOUNT
	.align		4
        /*0000*/ 	.byte	0x04, 0x2f
        /*0002*/ 	.short	(.L_1 - .L_0)
	.align		4
.L_0:
        /*0004*/ 	.word	index@(_Z19markFilterEdges_gpuPiS_S_S_i)
        /*0008*/ 	.word	0x00000014


	//----- nvinfo : EIATTR_FRAME_SIZE
	.align		4
.L_1:
        /*000c*/ 	.byte	0x04, 0x11
        /*000e*/ 	.short	(.L_3 - .L_2)
	.align		4
.L_2:
        /*0010*/ 	.word	index@(_Z19markFilterEdges_gpuPiS_S_S_i)
        /*0014*/ 	.word	0x00000000


	//----- nvinfo : EIATTR_MIN_STACK_SIZE
	.align		4
.L_3:
        /*0018*/ 	.byte	0x04, 0x12
        /*001a*/ 	.short	(.L_5 - .L_4)
	.align		4
.L_4:
        /*001c*/ 	.word	index@(_Z19markFilterEdges_gpuPiS_S_S_i)
        /*0020*/ 	.word	0x00000000
.L_5:


//--------------------- .nv.compat                --------------------------
	.section	.nv.compat,"",@"SHT_CUDA_COMPAT_INFO"
	.align	4
        /*0000*/ 	.byte	0x02, 0x09, 0x00, 0x00, 0x02, 0x02, 0x01, 0x00, 0x02, 0x05, 0x05, 0x00, 0x03, 0x07, 0x01, 0x01
        /*0010*/ 	.byte	0x02, 0x03, 0x00, 0x00, 0x02, 0x06, 0x01, 0x00, 0x04, 0x0b, 0x08, 0x00, 0x09, 0x00, 0x00, 0x00
        /*0020*/ 	.byte	0x00, 0x00, 0x00, 0x00


//--------------------- .nv.info._Z19markFilterEdges_gpuPiS_S_S_i --------------------------
	.section	.nv.info._Z19markFilterEdges_gpuPiS_S_S_i,"",@"SHT_CUDA_INFO"
	.sectionflags	@""
	.align	4


	//----- nvinfo : EIATTR_CUDA_API_VERSION
	.align		4
        /*0000*/ 	.byte	0x04, 0x37
        /*0002*/ 	.short	(.L_7 - .L_6)
.L_6:
        /*0004*/ 	.word	0x00000082


	//----- nvinfo : EIATTR_KPARAM_INFO
	.align		4
.L_7:
        /*0008*/ 	.byte	0x04, 0x17
        /*000a*/ 	.short	(.L_9 - .L_8)
.L_8:
        /*000c*/ 	.word	0x00000000
        /*0010*/ 	.short	0x0004
        /*0012*/ 	.short	0x0020
        /*0014*/ 	.byte	0x00, 0xf0, 0x11, 0x00


	//----- nvinfo : EIATTR_KPARAM_INFO
	.align		4
.L_9:
        /*0018*/ 	.byte	0x04, 0x17
        /*001a*/ 	.short	(.L_11 - .L_10)
.L_10:
        /*001c*/ 	.word	0x00000000
        /*0020*/ 	.short	0x0003
        /*0022*/ 	.short	0x0018
        /*0024*/ 	.byte	0x00, 0xf5, 0x21, 0x00


	//----- nvinfo : EIATTR_KPARAM_INFO
	.align		4
.L_11:
        /*0028*/ 	.byte	0x04, 0x17
        /*002a*/ 	.short	(.L_13 - .L_12)
.L_12:
        /*002c*/ 	.word	0x00000000
        /*0030*/ 	.short	0x0002
        /*0032*/ 	.short	0x0010
        /*0034*/ 	.byte	0x00, 0xf5, 0x21, 0x00


	//----- nvinfo : EIATTR_KPARAM_INFO
	.align		4
.L_13:
        /*0038*/ 	.byte	0x04, 0x17
        /*003a*/ 	.short	(.L_15 - .L_14)
.L_14:
        /*003c*/ 	.word	0x00000000
        /*0040*/ 	.short	0x0001
        /*0042*/ 	.short	0x0008
        /*0044*/ 	.byte	0x00, 0xf5, 0x21, 0x00


	//----- nvinfo : EIATTR_KPARAM_INFO
	.align		4
.L_15:
        /*0048*/ 	.byte	0x04, 0x17
        /*004a*/ 	.short	(.L_17 - .L_16)
.L_16:
        /*004c*/ 	.word	0x00000000
        /*0050*/ 	.short	0x0000
        /*0052*/ 	.short	0x0000
        /*0054*/ 	.byte	0x00, 0xf5, 0x21, 0x00


	//----- nvinfo : EIATTR_SPARSE_MMA_MASK
	.align		4
.L_17:
        /*0058*/ 	.byte	0x03, 0x50
        /*005a*/ 	.short	0x0000


	//----- nvinfo : EIATTR_MAXREG_COUNT
	.align		4
        /*005c*/ 	.byte	0x03, 0x1b
        /*005e*/ 	.short	0x00ff


	//----- nvinfo : EIATTR_MERCURY_ISA_VERSION
	.align		4
        /*0060*/ 	.byte	0x03, 0x5f
        /*0062*/ 	.short	0x0101


	//----- nvinfo : EIATTR_VRC_CTA_INIT_COUNT
	.align		4
        /*0064*/ 	.byte	0x02, 0x4a
	.zero		1
	.zero		1


	//----- nvinfo : EIATTR_EXIT_INSTR_OFFSETS
	.align		4
        /*0068*/ 	.byte	0x04, 0x1c
        /*006a*/ 	.short	(.L_19 - .L_18)


	//   ....[0]....
.L_18:
        /*006c*/ 	.word	0x00000070


	//   ....[1]....
        /*0070*/ 	.word	0x00000200


	//----- nvinfo : EIATTR_CRS_STACK_SIZE
	.align		4
.L_19:
        /*0074*/ 	.byte	0x04, 0x1e
        /*0076*/ 	.short	(.L_21 - .L_20)
.L_20:
        /*0078*/ 	.word	0x00000000


	//----- nvinfo : EIATTR_CBANK_PARAM_SIZE
	.align		4
.L_21:
        /*007c*/ 	.byte	0x03, 0x19
        /*007e*/ 	.short	0x0024


	//----- nvinfo : EIATTR_PARAM_CBANK
	.align		4
        /*0080*/ 	.byte	0x04, 0x0a
        /*0082*/ 	.short	(.L_23 - .L_22)
	.align		4
.L_22:
        /*0084*/ 	.word	index@(.nv.constant0._Z19markFilterEdges_gpuPiS_S_S_i)
        /*0088*/ 	.short	0x0380
        /*008a*/ 	.short	0x0024


	//----- nvinfo : EIATTR_SW_WAR
	.align		4
.L_23:
        /*008c*/ 	.byte	0x04, 0x36
        /*008e*/ 	.short	(.L_25 - .L_24)
.L_24:
        /*0090*/ 	.word	0x00000008
.L_25:


//--------------------- .nv.callgraph             --------------------------
	.section	.nv.callgraph,"",@"SHT_CUDA_CALLGRAPH"
	.align	4
	.sectionentsize	8
	.align		4
        /*0000*/ 	.word	0x00000000
	.align		4
        /*0004*/ 	.word	0xffffffff
	.align		4
        /*0008*/ 	.word	0x00000000
	.align		4
        /*000c*/ 	.word	0xfffffffe
	.align		4
        /*0010*/ 	.word	0x00000000
	.align		4
        /*0014*/ 	.word	0xfffffffd
	.align		4
        /*0018*/ 	.word	0x00000000
	.align		4
        /*001c*/ 	.word	0xfffffffc


//--------------------- .text._Z19markFilterEdges_gpuPiS_S_S_i --------------------------
	.section	.text._Z19markFilterEdges_gpuPiS_S_S_i,"ax",@progbits
	.align	128
        .global         _Z19markFilterEdges_gpuPiS_S_S_i
        .type           _Z19markFilterEdges_gpuPiS_S_S_i,@function
        .size           _Z19markFilterEdges_gpuPiS_S_S_i,(.L_x_2 - _Z19markFilterEdges_gpuPiS_S_S_i)
        .other          _Z19markFilterEdges_gpuPiS_S_S_i,@"STO_CUDA_ENTRY STV_DEFAULT"
_Z19markFilterEdges_gpuPiS_S_S_i:
.text._Z19markFilterEdges_gpuPiS_S_S_i:
[----:B------:R-:W-:Y:S01]  /*0000*/  LDC R1, c[0x0][0x37c] ;  /* 0x0000df00ff017b82 */ /* 0x000fe20000000800 */
[----:B------:R-:W0:Y:S01]  /*0010*/  S2R R0, SR_CTAID.X ;  /* 0x0000000000007919 */ /* 0x000e220000002500 */
[----:B------:R-:W0:Y:S01]  /*0020*/  LDCU UR4, c[0x0][0x360] ;  /* 0x00006c00ff0477ac */ /* 0x000e220008000800 */
[----:B------:R-:W0:Y:S01]  /*0030*/  S2R R3, SR_TID.X ;  /* 0x0000000000037919 */ /* 0x000e220000002100 */
[----:B------:R-:W1:Y:S01]  /*0040*/  LDCU UR5, c[0x0][0x3a0] ;  /* 0x00007400ff0577ac */ /* 0x000e620008000800 */
[----:B0-----:R-:W-:-:S05]  /*0050*/  IMAD R0, R0, UR4, R3 ;  /* 0x0000000400007c24 */ /* 0x001fca000f8e0203 */
[----:B-1----:R-:W-:-:S13]  /*0060*/  ISETP.GE.AND P0, PT, R0, UR5, PT ;  /* 0x0000000500007c0c */ /* 0x002fda000bf06270 */
[----:B------:R-:W-:Y:S05]  /*0070*/  @P0 EXIT ;  /* 0x000000000000094d */ /* 0x000fea0003800000 */
[----:B------:R-:W0:Y:S01]  /*0080*/  LDC.64 R2, c[0x0][0x380] ;  /* 0x0000e000ff027b82 */ /* 0x000e220000000a00 */
[----:B------:R-:W1:Y:S01]  /*0090*/  LDCU UR5, c[0x0][0x370] ;  /* 0x00006e00ff0577ac */ /* 0x000e620008000800 */
[----:B------:R-:W2:Y:S06]  /*00a0*/  LDCU.64 UR6, c[0x0][0x358] ;  /* 0x00006b00ff0677ac */ /* 0x000eac0008000a00 */
[----:B------:R-:W3:Y:S01]  /*00b0*/  LDC.64 R4, c[0x0][0x390] ;  /* 0x0000e400ff047b82 */ /* 0x000ee20000000a00 */
[----:B------:R-:W4:Y:S07]  /*00c0*/  LDCU UR8, c[0x0][0x3a0] ;  /* 0x00007400ff0877ac */ /* 0x000f2e0008000800 */
[----:B------:R-:W0:Y:S01]  /*00d0*/  LDC.64 R6, c[0x0][0x398] ;  /* 0x0000e600ff067b82 */ /* 0x000e220000000a00 */
[----:B-1----:R-:W-:-:S12]  /*00e0*/  UIMAD UR4, UR4, UR5, URZ ;  /* 0x00000005040472a4 */ /* 0x002fd8000f8e02ff */
.L_x_0:
[----:B01----:R-:W-:-:S06]  /*00f0*/  IMAD.WIDE R8, R0, 0x4, R2 ;  /* 0x0000000400087825 */ /* 0x003fcc00078e0202 */
[----:B--2---:R-:W3:Y:S02]  /*0100*/  LDG.E R9, desc[UR6][R8.64] ;  /* 0x0000000608097981 */ /* 0x004ee4000c1e1900 */
[----:B---3--:R-:W-:-:S06]  /*0110*/  IMAD.WIDE R10, R9, 0x4, R4 ;  /* 0x00000004090a7825 */ /* 0x008fcc00078e0204 */
[----:B------:R-:W2:Y:S02]  /*0120*/  LDG.E R10, desc[UR6][R10.64] ;  /* 0x000000060a0a7981 */ /* 0x000ea4000c1e1900 */
[----:B--2---:R-:W-:-:S13]  /*0130*/  ISETP.GT.AND P0, PT, R10, -0x1, PT ;  /* 0xffffffff0a00780c */ /* 0x004fda0003f04270 */
[----:B------:R-:W0:Y:S02]  /*0140*/  @!P0 LDC.64 R12, c[0x0][0x388] ;  /* 0x0000e200ff0c8b82 */ /* 0x000e240000000a00 */
[----:B0-----:R-:W-:-:S06]  /*0150*/  @!P0 IMAD.WIDE R12, R0, 0x4, R12 ;  /* 0x00000004000c8825 */ /* 0x001fcc00078e020c */
[----:B------:R-:W2:Y:S02]  /*0160*/  @!P0 LDG.E R13, desc[UR6][R12.64] ;  /* 0x000000060c0d8981 */ /* 0x000ea4000c1e1900 */
[----:B--2---:R-:W-:-:S06]  /*0170*/  @!P0 IMAD.WIDE R14, R13, 0x4, R4 ;  /* 0x000000040d0e8825 */ /* 0x004fcc00078e0204 */
[----:B------:R-:W2:Y:S01]  /*0180*/  @!P0 LDG.E R14, desc[UR6][R14.64] ;  /* 0x000000060e0e8981 */ /* 0x000ea2000c1e1900 */
[----:B------:R-:W-:Y:S02]  /*0190*/  HFMA2 R17, -RZ, RZ, 0, 0 ;  /* 0x00000000ff117431 */ /* 0x000fe400000001ff */
[C---:B------:R-:W-:Y:S01]  /*01a0*/  IMAD.WIDE R8, R0.reuse, 0x4, R6 ;  /* 0x0000000400087825 */ /* 0x040fe200078e0206 */
[----:B------:R-:W-:Y:S02]  /*01b0*/  IADD3 R0, PT, PT, R0, UR4, RZ ;  /* 0x0000000400007c10 */ /* 0x000fe4000fffe0ff */
[----:B--2---:R-:W-:Y:S02]  /*01c0*/  @!P0 SHF.R.U32.HI R17, RZ, 0x1f, R14 ;  /* 0x0000001fff118819 */ /* 0x004fe4000001160e */
[----:B----4-:R-:W-:-:S03]  /*01d0*/  ISETP.GE.AND P0, PT, R0, UR8, PT ;  /* 0x0000000800007c0c */ /* 0x010fc6000bf06270 */
[----:B------:R1:W-:Y:S10]  /*01e0*/  STG.E desc[UR6][R8.64], R17 ;  /* 0x0000001108007986 */ /* 0x0003f4000c101906 */
[----:B------:R-:W-:Y:S05]  /*01f0*/  @!P0 BRA `(.L_x_0) ;  /* 0xfffffffc00bc8947 */ /* 0x000fea000383ffff */
[----:B------:R-:W-:Y:S05]  /*0200*/  EXIT ;  /* 0x000000000000794d */ /* 0x000fea0003800000 */
.L_x_1:
[----:B------:R-:W-:-:S00]  /*0210*/  BRA `(.L_x_1) ;  /* 0xfffffffc00fc7947 */ /* 0x000fc0000383ffff */
[----:B------:R-:W-:-:S00]  /*0220*/  NOP ;  /* 0x0000000000007918 */ /* 0x000fc00000000000 */
        /* <DEDUP_REMOVED lines=13> */
.L_x_2:


//--------------------- .nv.shared.reserved.0     --------------------------
	.section	.nv.shared.reserved.0,"aw",@nobits
	.weak		__nv_reservedSMEM_offset_0_alias
	.size		__nv_reservedSMEM_offset_0_alias, 0, 64
	.other		__nv_reservedSMEM_offset_0_alias,@"STO_CUDA_RESERVED_SHARED STV_DEFAULT"
__nv_reservedSMEM_offset_0_alias:
	.zero		0
	.zero		64


//--------------------- .nv.constant0._Z19markFilterEdges_gpuPiS_S_S_i --------------------------
	.section	.nv.constant0._Z19markFilterEdges_gpuPiS_S_S_i,"a",@progbits
	.sectionflags	@""
	.align	4
.nv.constant0._Z19markFilterEdges_gpuPiS_S_S_i:
	.zero		932


//--------------------- SYMBOLS --------------------------

	.type		.nv.reservedSmem.offset0,@object
	.size		.nv.reservedSmem.offset0,0x4
